	.headerflags	@"EF_CUDA_TEXMODE_UNIFIED EF_CUDA_64BIT_ADDRESS EF_CUDA_ACCELERATORS EF_CUDA_SM90 EF_CUDA_VIRTUAL_SM(EF_CUDA_SM90)"
	.elftype	@"ET_EXEC"


//--------------------- .nv.info                  --------------------------
	.section	.nv.info,"",@"SHT_CUDA_INFO"
	.align	4


	//----- nvinfo : EIATTR_REGCOUNT
	.align		4
        /*0000*/ 	.byte	0x04, 0x2f
        /*0002*/ 	.short	(.L_1 - .L_0)
	.align		4
.L_0:
        /*0004*/ 	.word	index@(triton_poi_fused_add_convolution_mul_relu_threshold_backward_0)
        /*0008*/ 	.word	0x00000014


	//----- nvinfo : EIATTR_MIN_STACK_SIZE
	.align		4
.L_1:
        /*000c*/ 	.byte	0x04, 0x12
        /*000e*/ 	.short	(.L_3 - .L_2)
	.align		4
.L_2:
        /*0010*/ 	.word	index@(triton_poi_fused_add_convolution_mul_relu_threshold_backward_0)
        /*0014*/ 	.word	0x00000000


	//----- nvinfo : EIATTR_FRAME_SIZE
	.align		4
.L_3:
        /*0018*/ 	.byte	0x04, 0x11
        /*001a*/ 	.short	(.L_5 - .L_4)
	.align		4
.L_4:
        /*001c*/ 	.word	index@(triton_poi_fused_add_convolution_mul_relu_threshold_backward_0)
        /*0020*/ 	.word	0x00000000


	//----- nvinfo : EIATTR_MIN_STACK_SIZE
	.align		4
.L_5:
        /*0024*/ 	.byte	0x04, 0x12
        /*0026*/ 	.short	(.L_7 - .L_6)
	.align		4
.L_6:
        /*0028*/ 	.word	index@(triton_poi_fused_add_convolution_mul_relu_threshold_backward_0)
        /*002c*/ 	.word	0x00000000
.L_7:


//--------------------- .nv.info.triton_poi_fused_add_convolution_mul_relu_threshold_backward_0 --------------------------
	.section	.nv.info.triton_poi_fused_add_convolution_mul_relu_threshold_backward_0,"",@"SHT_CUDA_INFO"
	.sectionflags	@""
	.align	4


	//----- nvinfo : EIATTR_CUDA_API_VERSION
	.align		4
        /*0000*/ 	.byte	0x04, 0x37
        /*0002*/ 	.short	(.L_9 - .L_8)
.L_8:
        /*0004*/ 	.word	0x0000007c


	//----- nvinfo : EIATTR_KPARAM_INFO
	.align		4
.L_9:
        /*0008*/ 	.byte	0x04, 0x17
        /*000a*/ 	.short	(.L_11 - .L_10)
.L_10:
        /*000c*/ 	.word	0x00000000
        /*0010*/ 	.short	0x0006
        /*0012*/ 	.short	0x0030
        /*0014*/ 	.byte	0x00, 0xf0, 0x11, 0x00


	//----- nvinfo : EIATTR_KPARAM_INFO
	.align		4
.L_11:
        /*0018*/ 	.byte	0x04, 0x17
        /*001a*/ 	.short	(.L_13 - .L_12)
.L_12:
        /*001c*/ 	.word	0x00000000
        /*0020*/ 	.short	0x0005
        /*0022*/ 	.short	0x0028
        /*0024*/ 	.byte	0x00, 0xf4, 0x21, 0x00


	//----- nvinfo : EIATTR_KPARAM_INFO
	.align		4
.L_13:
        /*0028*/ 	.byte	0x04, 0x17
        /*002a*/ 	.short	(.L_15 - .L_14)
.L_14:
        /*002c*/ 	.word	0x00000000
        /*0030*/ 	.short	0x0004
        /*0032*/ 	.short	0x0020
        /*0034*/ 	.byte	0x00, 0xf4, 0x21, 0x00


	//----- nvinfo : EIATTR_KPARAM_INFO
	.align		4
.L_15:
        /*0038*/ 	.byte	0x04, 0x17
        /*003a*/ 	.short	(.L_17 - .L_16)
.L_16:
        /*003c*/ 	.word	0x00000000
        /*0040*/ 	.short	0x0003
        /*0042*/ 	.short	0x0018
        /*0044*/ 	.byte	0x00, 0xf4, 0x21, 0x00


	//----- nvinfo : EIATTR_KPARAM_INFO
	.align		4
.L_17:
        /*0048*/ 	.byte	0x04, 0x17
        /*004a*/ 	.short	(.L_19 - .L_18)
.L_18:
        /*004c*/ 	.word	0x00000000
        /*0050*/ 	.short	0x0002
        /*0052*/ 	.short	0x0010
        /*0054*/ 	.byte	0x00, 0xf4, 0x21, 0x00


	//----- nvinfo : EIATTR_KPARAM_INFO
	.align		4
.L_19:
        /*0058*/ 	.byte	0x04, 0x17
        /*005a*/ 	.short	(.L_21 - .L_20)
.L_20:
        /*005c*/ 	.word	0x00000000
        /*0060*/ 	.short	0x0001
        /*0062*/ 	.short	0x0008
        /*0064*/ 	.byte	0x00, 0xf4, 0x21, 0x00


	//----- nvinfo : EIATTR_KPARAM_INFO
	.align		4
.L_21:
        /*0068*/ 	.byte	0x04, 0x17
        /*006a*/ 	.short	(.L_23 - .L_22)
.L_22:
        /*006c*/ 	.word	0x00000000
        /*0070*/ 	.short	0x0000
        /*0072*/ 	.short	0x0000
        /*0074*/ 	.byte	0x00, 0xf4, 0x21, 0x00


	//----- nvinfo : EIATTR_SPARSE_MMA_MASK
	.align		4
.L_23:
        /*0078*/ 	.byte	0x03, 0x50
        /*007a*/ 	.short	0x0000


	//----- nvinfo : EIATTR_MAXREG_COUNT
	.align		4
        /*007c*/ 	.byte	0x03, 0x1b
        /*007e*/ 	.short	0x00ff


	//----- nvinfo : EIATTR_EXIT_INSTR_OFFSETS
	.align		4
        /*0080*/ 	.byte	0x04, 0x1c
        /*0082*/ 	.short	(.L_25 - .L_24)


	//   ....[0]....
.L_24:
        /*0084*/ 	.word	0x00000320


	//   ....[1]....
        /*0088*/ 	.word	0x00000340


	//----- nvinfo : EIATTR_REQNTID
	.align		4
.L_25:
        /*008c*/ 	.byte	0x04, 0x10
        /*008e*/ 	.short	(.L_27 - .L_26)
.L_26:
        /*0090*/ 	.word	0x00000080
        /*0094*/ 	.word	0x00000001
        /*0098*/ 	.word	0x00000001


	//----- nvinfo : EIATTR_CBANK_PARAM_SIZE
	.align		4
.L_27:
        /*009c*/ 	.byte	0x03, 0x19
        /*009e*/ 	.short	0x0034


	//----- nvinfo : EIATTR_PARAM_CBANK
	.align		4
        /*00a0*/ 	.byte	0x04, 0x0a
        /*00a2*/ 	.short	(.L_29 - .L_28)
	.align		4
.L_28:
        /*00a4*/ 	.word	index@(.nv.constant0.triton_poi_fused_add_convolution_mul_relu_threshold_backward_0)
        /*00a8*/ 	.short	0x0210
        /*00aa*/ 	.short	0x0034


	//----- nvinfo : EIATTR_SW_WAR
	.align		4
.L_29:
        /*00ac*/ 	.byte	0x04, 0x36
        /*00ae*/ 	.short	(.L_31 - .L_30)
.L_30:
        /*00b0*/ 	.word	0x00000008
.L_31:


//--------------------- .nv.callgraph             --------------------------
	.section	.nv.callgraph,"",@"SHT_CUDA_CALLGRAPH"
	.align	4
	.sectionentsize	8
	.align		4
        /*0000*/ 	.word	0x00000000
	.align		4
        /*0004*/ 	.word	0xffffffff
	.align		4
        /*0008*/ 	.word	0x00000000
	.align		4
        /*000c*/ 	.word	0xfffffffe
	.align		4
        /*0010*/ 	.word	0x00000000
	.align		4
        /*0014*/ 	.word	0xfffffffd
	.align		4
        /*0018*/ 	.word	0x00000000
	.align		4
        /*001c*/ 	.word	0xfffffffc


//--------------------- .text.triton_poi_fused_add_convolution_mul_relu_threshold_backward_0 --------------------------
	.section	.text.triton_poi_fused_add_convolution_mul_relu_threshold_backward_0,"ax",@progbits
	.align	128
        .global         triton_poi_fused_add_convolution_mul_relu_threshold_backward_0
        .type           triton_poi_fused_add_convolution_mul_relu_threshold_backward_0,@function
        .size           triton_poi_fused_add_convolution_mul_relu_threshold_backward_0,(.L_x_1 - triton_poi_fused_add_convolution_mul_relu_threshold_backward_0)
        .other          triton_poi_fused_add_convolution_mul_relu_threshold_backward_0,@"STO_CUDA_ENTRY STV_DEFAULT"
triton_poi_fused_add_convolution_mul_relu_threshold_backward_0:
.text.triton_poi_fused_add_convolution_mul_relu_threshold_backward_0:
[----:B------:R-:W0:Y:S02]  /*0000*/  LDC R1, c[0x0][0x28] ;  /* 0x00000a00ff017b82 */ /* 0x000e240000000800 */
[----:B------:R-:W1:Y:S01]  /*0010*/  S2R R0, SR_TID.X ;  /* 0x0000000000007919 */ /* 0x000e620000002100 */
[----:B------:R-:W2:Y:S01]  /*0020*/  LDC.64 R8, c[0x0][0x218] ;  /* 0x00008600ff087b82 */ /* 0x000ea20000000a00 */
[----:B------:R-:W-:Y:S02]  /*0030*/  CS2R R14, SRZ ;  /* 0x00000000000e7805 */ /* 0x000fe4000001ff00 */
[----:B------:R-:W-:Y:S01]  /*0040*/  CS2R R12, SRZ ;  /* 0x00000000000c7805 */ /* 0x000fe2000001ff00 */
[----:B------:R-:W3:Y:S01]  /*0050*/  S2R R5, SR_CTAID.X ;  /* 0x0000000000057919 */ /* 0x000ee20000002500 */
[----:B------:R-:W-:Y:S01]  /*0060*/  ULDC.64 UR4, c[0x0][0x208] ;  /* 0x0000820000047ab9 */ /* 0x000fe20000000a00 */
[----:B------:R-:W-:Y:S01]  /*0070*/  CS2R R16, SRZ ;  /* 0x0000000000107805 */ /* 0x000fe2000001ff00 */
[----:B------:R-:W-:Y:S01]  /*0080*/  ULDC.64 UR6, c[0x0][0x238] ;  /* 0x00008e0000067ab9 */ /* 0x000fe20000000a00 */
[----:B------:R-:W4:Y:S01]  /*0090*/  LDC.64 R6, c[0x0][0x210] ;  /* 0x00008400ff067b82 */ /* 0x000f220000000a00 */
[----:B-1----:R-:W-:Y:S01]  /*00a0*/  IMAD.SHL.U32 R0, R0, 0x2, RZ ;  /* 0x0000000200007824 */ /* 0x002fe200078e00ff */
[----:B---3--:R-:W-:-:S04]  /*00b0*/  SHF.R.S32.HI R3, RZ, 0x17, R5 ;  /* 0x00000017ff037819 */ /* 0x008fc80000011405 */
[----:B------:R-:W-:Y:S02]  /*00c0*/  LOP3.LUT R0, R0, 0xfe, RZ, 0xc0, !PT ;  /* 0x000000fe00007812 */ /* 0x000fe400078ec0ff */
[----:B------:R-:W-:-:S03]  /*00d0*/  SGXT R3, R3, 0x1 ;  /* 0x000000010303781a */ /* 0x000fc60000000200 */
[----:B------:R-:W-:Y:S02]  /*00e0*/  IMAD R0, R5, 0x100, R0 ;  /* 0x0000010005007824 */ /* 0x000fe400078e0200 */
[----:B------:R-:W1:Y:S02]  /*00f0*/  LDC.64 R4, c[0x0][0x228] ;  /* 0x00008a00ff047b82 */ /* 0x000e640000000a00 */
[C---:B----4-:R-:W-:Y:S01]  /*0100*/  IMAD.WIDE R6, R0.reuse, 0x4, R6 ;  /* 0x0000000400067825 */ /* 0x050fe200078e0206 */
[----:B------:R-:W-:Y:S02]  /*0110*/  LEA.HI R3, R3, R0, RZ, 0x4 ;  /* 0x0000000003037211 */ /* 0x000fe400078f20ff */
[----:B------:R-:W-:Y:S02]  /*0120*/  ISETP.GE.AND P0, PT, R0, 0x100, PT ;  /* 0x000001000000780c */ /* 0x000fe40003f06270 */
[----:B------:R-:W-:Y:S02]  /*0130*/  SHF.R.S32.HI R10, RZ, 0x4, R3 ;  /* 0x00000004ff0a7819 */ /* 0x000fe40000011403 */
[----:B------:R-:W3:Y:S02]  /*0140*/  LDC.64 R2, c[0x0][0x220] ;  /* 0x00008800ff027b82 */ /* 0x000ee40000000a00 */
[----:B------:R-:W-:-:S04]  /*0150*/  LEA.HI R11, R10, R10, RZ, 0x2 ;  /* 0x0000000a0a0b7211 */ /* 0x000fc800078f10ff */
[----:B------:R-:W-:-:S03]  /*0160*/  LOP3.LUT R11, R11, 0xfffffffc, RZ, 0xc0, !PT ;  /* 0xfffffffc0b0b7812 */ /* 0x000fc600078ec0ff */
[----:B------:R-:W4:Y:S02]  /*0170*/  @!P0 LDG.E.64 R12, desc[UR4][R6.64] ;  /* 0x00000004060c8981 */ /* 0x000f24000c1e1b00 */
[----:B------:R-:W-:-:S04]  /*0180*/  IMAD.IADD R11, R10, 0x1, -R11 ;  /* 0x000000010a0b7824 */ /* 0x000fc800078e0a0b */
[----:B--2---:R-:W-:Y:S02]  /*0190*/  IMAD.WIDE R8, R11, 0x4, R8 ;  /* 0x000000040b087825 */ /* 0x004fe400078e0208 */
[----:B------:R-:W2:Y:S02]  /*01a0*/  LDC.64 R10, c[0x0][0x230] ;  /* 0x00008c00ff0a7b82 */ /* 0x000ea40000000a00 */
[----:B-1----:R-:W-:Y:S01]  /*01b0*/  IMAD.WIDE R4, R0, 0x4, R4 ;  /* 0x0000000400047825 */ /* 0x002fe200078e0204 */
[----:B------:R-:W4:Y:S04]  /*01c0*/  @!P0 LDG.E.EL R15, desc[UR4][R8.64] ;  /* 0x00000004080f8981 */ /* 0x000f28000c2e1900 */
[----:B------:R-:W5:Y:S04]  /*01d0*/  @!P0 LDG.E.EL R14, desc[UR4][R8.64] ;  /* 0x00000004080e8981 */ /* 0x000f68000c2e1900 */
[----:B---3--:R-:W3:Y:S04]  /*01e0*/  LDG.E R3, desc[UR4][R2.64] ;  /* 0x0000000402037981 */ /* 0x008ee8000c1e1900 */
[----:B------:R-:W3:Y:S01]  /*01f0*/  @!P0 LDG.E.64 R16, desc[UR4][R4.64] ;  /* 0x0000000404108981 */ /* 0x000ee2000c1e1b00 */
[----:B----4-:R-:W-:Y:S01]  /*0200*/  FADD R12, R15, R12 ;  /* 0x0000000c0f0c7221 */ /* 0x010fe20000000000 */
[----:B-----5:R-:W-:-:S03]  /*0210*/  FADD R13, R14, R13 ;  /* 0x0000000d0e0d7221 */ /* 0x020fc60000000000 */
[C---:B---3--:R-:W-:Y:S01]  /*0220*/  FFMA R16, R3.reuse, R12, R16 ;  /* 0x0000000c03107223 */ /* 0x048fe20000000010 */
[----:B------:R-:W-:-:S04]  /*0230*/  FFMA R17, R3, R13, R17 ;  /* 0x0000000d03117223 */ /* 0x000fc80000000011 */
[C---:B------:R-:W-:Y:S02]  /*0240*/  FSETP.GEU.AND P2, PT, R16.reuse, RZ, PT ;  /* 0x000000ff1000720b */ /* 0x040fe40003f4e000 */
[C---:B------:R-:W-:Y:S02]  /*0250*/  FSETP.GEU.AND P1, PT, R17.reuse, RZ, PT ;  /* 0x000000ff1100720b */ /* 0x040fe40003f2e000 */
[----:B------:R-:W-:Y:S02]  /*0260*/  FSEL R16, R16, RZ, P2 ;  /* 0x000000ff10107208 */ /* 0x000fe40001000000 */
[----:B------:R-:W-:Y:S01]  /*0270*/  FSEL R17, R17, RZ, P1 ;  /* 0x000000ff11117208 */ /* 0x000fe20000800000 */
[----:B--2---:R-:W-:Y:S01]  /*0280*/  IMAD.WIDE R2, R0, 0x4, R10 ;  /* 0x0000000400027825 */ /* 0x004fe200078e020a */
[----:B------:R-:W-:Y:S02]  /*0290*/  FSETP.GTU.AND P3, PT, R16, RZ, PT ;  /* 0x000000ff1000720b */ /* 0x000fe40003f6c000 */
[----:B------:R-:W-:-:S02]  /*02a0*/  FSETP.GTU.AND P2, PT, R17, RZ, PT ;  /* 0x000000ff1100720b */ /* 0x000fc40003f4c000 */
[----:B------:R-:W-:Y:S01]  /*02b0*/  IADD3 R4, P1, R0, UR6, RZ ;  /* 0x0000000600047c10 */ /* 0x000fe2000ff3e0ff */
[----:B------:R1:W-:Y:S01]  /*02c0*/  @!P0 STG.E.64 desc[UR4][R6.64], R12 ;  /* 0x0000000c06008986 */ /* 0x0003e2000c101b04 */
[----:B------:R-:W-:Y:S02]  /*02d0*/  SEL R8, RZ, 0x1, P3 ;  /* 0x00000001ff087807 */ /* 0x000fe40001800000 */
[----:B------:R-:W-:Y:S01]  /*02e0*/  SEL R9, RZ, 0x100, P2 ;  /* 0x00000100ff097807 */ /* 0x000fe20001000000 */
[----:B------:R1:W-:Y:S01]  /*02f0*/  @!P0 STG.E.64 desc[UR4][R2.64], R16 ;  /* 0x0000001002008986 */ /* 0x0003e2000c101b04 */
[----:B------:R-:W-:-:S03]  /*0300*/  LEA.HI.X.SX32 R5, R0, UR7, 0x1, P1 ;  /* 0x0000000700057c11 */ /* 0x000fc600088f0eff */
[----:B------:R-:W-:Y:S01]  /*0310*/  IMAD.IADD R9, R8, 0x1, R9 ;  /* 0x0000000108097824 */ /* 0x000fe200078e0209 */
[----:B------:R-:W-:Y:S06]  /*0320*/  @P0 EXIT ;  /* 0x000000000000094d */ /* 0x000fec0003800000 */
[----:B------:R-:W-:Y:S01]  /*0330*/  STG.E.U16 desc[UR4][R4.64], R9 ;  /* 0x0000000904007986 */ /* 0x000fe2000c101504 */
[----:B------:R-:W-:Y:S05]  /*0340*/  EXIT ;  /* 0x000000000000794d */ /* 0x000fea0003800000 */
.L_x_0:
[----:B------:R-:W-:-:S00]  /*0350*/  BRA `(.L_x_0) ;  /* 0xfffffffc00fc7947 */ /* 0x000fc0000383ffff */
[----:B------:R-:W-:-:S00]  /*0360*/  NOP ;  /* 0x0000000000007918 */ /* 0x000fc00000000000 */
        /* <DEDUP_REMOVED lines=9> */
.L_x_1:


//--------------------- .nv.constant0.triton_poi_fused_add_convolution_mul_relu_threshold_backward_0 --------------------------
	.section	.nv.constant0.triton_poi_fused_add_convolution_mul_relu_threshold_backward_0,"a",@progbits
	.sectionflags	@""
	.align	4
.nv.constant0.triton_poi_fused_add_convolution_mul_relu_threshold_backward_0:
	.zero		580
